//
// Generated by NVIDIA NVVM Compiler
//
// Compiler Build ID: CL-36424714
// Cuda compilation tools, release 13.0, V13.0.88
// Based on NVVM 20.0.0
//

.version 9.0
.target sm_100
.address_size 64

	// .globl	_Z17reduce_add_kernelPiS_i
// _ZZ17reduce_add_kernelPiS_iE6s_data has been demoted

.visible .entry _Z17reduce_add_kernelPiS_i(
	.param .u64 .ptr .align 1 _Z17reduce_add_kernelPiS_i_param_0,
	.param .u64 .ptr .align 1 _Z17reduce_add_kernelPiS_i_param_1,
	.param .u32 _Z17reduce_add_kernelPiS_i_param_2
)
{
	.reg .pred 	%p<8>;
	.reg .b32 	%r<23>;
	.reg .b64 	%rd<9>;
	// demoted variable
	.shared .align 4 .b8 _ZZ17reduce_add_kernelPiS_iE6s_data[128];
	ld.param.u64 	%rd1, [_Z17reduce_add_kernelPiS_i_param_0];
	ld.param.u64 	%rd2, [_Z17reduce_add_kernelPiS_i_param_1];
	ld.param.u32 	%r8, [_Z17reduce_add_kernelPiS_i_param_2];
	mov.u32 	%r1, %ntid.x;
	mov.u32 	%r2, %ctaid.x;
	mov.u32 	%r3, %tid.x;
	mad.lo.s32 	%r4, %r1, %r2, %r3;
	setp.ge.s32 	%p1, %r4, %r8;
	shl.b32 	%r9, %r3, 2;
	mov.u32 	%r10, _ZZ17reduce_add_kernelPiS_iE6s_data;
	add.s32 	%r5, %r10, %r9;
	@%p1 bra 	$L__BB0_2;
	cvta.to.global.u64 	%rd3, %rd1;
	mul.wide.s32 	%rd4, %r4, 4;
	add.s64 	%rd5, %rd3, %rd4;
	ld.global.u32 	%r11, [%rd5];
	st.shared.u32 	[%r5], %r11;
$L__BB0_2:
	bar.sync 	0;
	setp.lt.u32 	%p2, %r1, 2;
	@%p2 bra 	$L__BB0_7;
	mov.b32 	%r22, 1;
$L__BB0_4:
	shl.b32 	%r7, %r22, 1;
	add.s32 	%r13, %r7, -1;
	and.b32  	%r14, %r13, %r3;
	setp.ne.s32 	%p3, %r14, 0;
	add.s32 	%r15, %r22, %r4;
	setp.ge.s32 	%p4, %r15, %r8;
	or.pred  	%p5, %p3, %p4;
	@%p5 bra 	$L__BB0_6;
	shl.b32 	%r16, %r22, 2;
	add.s32 	%r17, %r5, %r16;
	ld.shared.u32 	%r18, [%r17];
	ld.shared.u32 	%r19, [%r5];
	add.s32 	%r20, %r19, %r18;
	st.shared.u32 	[%r5], %r20;
$L__BB0_6:
	bar.sync 	0;
	setp.lt.u32 	%p6, %r7, %r1;
	mov.u32 	%r22, %r7;
	@%p6 bra 	$L__BB0_4;
$L__BB0_7:
	setp.ne.s32 	%p7, %r3, 0;
	@%p7 bra 	$L__BB0_9;
	ld.shared.u32 	%r21, [_ZZ17reduce_add_kernelPiS_iE6s_data];
	cvta.to.global.u64 	%rd6, %rd2;
	mul.wide.u32 	%rd7, %r2, 4;
	add.s64 	%rd8, %rd6, %rd7;
	st.global.u32 	[%rd8], %r21;
$L__BB0_9:
	ret;

}


// ===== COMPILED SASS (sm_100) =====

	.target	sm_100

	.elftype	@"ET_EXEC"


//--------------------- .note.nv.tkinfo           --------------------------
	.section	.note.nv.tkinfo,"",@"SHT_NOTE"
	.sectionflags	@"SHF_NOTE_NV_TKINFO"
	.tkinfo
        /*0018*/ 	.word	0x00000002
        /*0030*/ 	.string	""
        /*0030*/ 	.string	"ptxas"
        /*0030*/ 	.string	"Cuda compilation tools, release 13.0, V13.0.88"
        /*0030*/ 	.string	"Build cuda_13.0.r13.0/compiler.36424714_0"
        /*0030*/ 	.string	"-arch sm_100 -m 64 "



//--------------------- .note.nv.cuinfo           --------------------------
	.section	.note.nv.cuinfo,"",@"SHT_NOTE"
	.sectionflags	@"SHF_NOTE_NV_CUINFO"
        /*0018*/ 	.short	0x0002
        /*001a*/ 	.short	0x0064
        /*001c*/ 	.short	0x0082
	.zero		2


//--------------------- .nv.info                  --------------------------
	.section	.nv.info,"",@"SHT_CUDA_INFO"
	.align	4


	//----- nvinfo : EIATTR_REGCOUNT
	.align		4
        /*0000*/ 	.byte	0x04, 0x2f
        /*0002*/ 	.short	(.L_1 - .L_0)
	.align		4
.L_0:
        /*0004*/ 	.word	index@(_Z17reduce_add_kernelPiS_i)
        /*0008*/ 	.word	0x0000000c


	//----- nvinfo : EIATTR_FRAME_SIZE
	.align		4
.L_1:
        /*000c*/ 	.byte	0x04, 0x11
        /*000e*/ 	.short	(.L_3 - .L_2)
	.align		4
.L_2:
        /*0010*/ 	.word	index@(_Z17reduce_add_kernelPiS_i)
        /*0014*/ 	.word	0x00000000


	//----- nvinfo : EIATTR_MIN_STACK_SIZE
	.align		4
.L_3:
        /*0018*/ 	.byte	0x04, 0x12
        /*001a*/ 	.short	(.L_5 - .L_4)
	.align		4
.L_4:
        /*001c*/ 	.word	index@(_Z17reduce_add_kernelPiS_i)
        /*0020*/ 	.word	0x00000000
.L_5:


//--------------------- .nv.compat                --------------------------
	.section	.nv.compat,"",@"SHT_CUDA_COMPAT_INFO"
	.align	4
        /*0000*/ 	.byte	0x02, 0x09, 0x00, 0x00, 0x02, 0x02, 0x01, 0x00, 0x02, 0x05, 0x05, 0x00, 0x03, 0x07, 0x01, 0x01
        /*0010*/ 	.byte	0x02, 0x03, 0x00, 0x00, 0x02, 0x06, 0x01, 0x00, 0x04, 0x0b, 0x08, 0x00, 0x09, 0x00, 0x00, 0x00
        /*0020*/ 	.byte	0x00, 0x00, 0x00, 0x00


//--------------------- .nv.info._Z17reduce_add_kernelPiS_i --------------------------
	.section	.nv.info._Z17reduce_add_kernelPiS_i,"",@"SHT_CUDA_INFO"
	.sectionflags	@""
	.align	4


	//----- nvinfo : EIATTR_CUDA_API_VERSION
	.align		4
        /*0000*/ 	.byte	0x04, 0x37
        /*0002*/ 	.short	(.L_7 - .L_6)
.L_6:
        /*0004*/ 	.word	0x00000082


	//----- nvinfo : EIATTR_KPARAM_INFO
	.align		4
.L_7:
        /*0008*/ 	.byte	0x04, 0x17
        /*000a*/ 	.short	(.L_9 - .L_8)
.L_8:
        /*000c*/ 	.word	0x00000000
        /*0010*/ 	.short	0x0002
        /*0012*/ 	.short	0x0010
        /*0014*/ 	.byte	0x00, 0xf0, 0x11, 0x00


	//----- nvinfo : EIATTR_KPARAM_INFO
	.align		4
.L_9:
        /*0018*/ 	.byte	0x04, 0x17
        /*001a*/ 	.short	(.L_11 - .L_10)
.L_10:
        /*001c*/ 	.word	0x00000000
        /*0020*/ 	.short	0x0001
        /*0022*/ 	.short	0x0008
        /*0024*/ 	.byte	0x00, 0xf5, 0x21, 0x00


	//----- nvinfo : EIATTR_KPARAM_INFO
	.align		4
.L_11:
        /*0028*/ 	.byte	0x04, 0x17
        /*002a*/ 	.short	(.L_13 - .L_12)
.L_12:
        /*002c*/ 	.word	0x00000000
        /*0030*/ 	.short	0x0000
        /*0032*/ 	.short	0x0000
        /*0034*/ 	.byte	0x00, 0xf5, 0x21, 0x00


	//----- nvinfo : EIATTR_SPARSE_MMA_MASK
	.align		4
.L_13:
        /*0038*/ 	.byte	0x03, 0x50
        /*003a*/ 	.short	0x0000


	//----- nvinfo : EIATTR_MAXREG_COUNT
	.align		4
        /*003c*/ 	.byte	0x03, 0x1b
        /*003e*/ 	.short	0x00ff


	//----- nvinfo : EIATTR_NUM_BARRIERS
	.align		4
        /*0040*/ 	.byte	0x02, 0x4c
        /*0042*/ 	.byte	0x01
	.zero		1


	//----- nvinfo : EIATTR_MERCURY_ISA_VERSION
	.align		4
        /*0044*/ 	.byte	0x03, 0x5f
        /*0046*/ 	.short	0x0101


	//----- nvinfo : EIATTR_VRC_CTA_INIT_COUNT
	.align		4
        /*0048*/ 	.byte	0x02, 0x4a
	.zero		1
	.zero		1


	//----- nvinfo : EIATTR_EXIT_INSTR_OFFSETS
	.align		4
        /*004c*/ 	.byte	0x04, 0x1c
        /*004e*/ 	.short	(.L_15 - .L_14)


	//   ....[0]....
.L_14:
        /*0050*/ 	.word	0x00000250


	//   ....[1]....
        /*0054*/ 	.word	0x000002d0


	//----- nvinfo : EIATTR_CBANK_PARAM_SIZE
	.align		4
.L_15:
        /*0058*/ 	.byte	0x03, 0x19
        /*005a*/ 	.short	0x0014


	//----- nvinfo : EIATTR_PARAM_CBANK
	.align		4
        /*005c*/ 	.byte	0x04, 0x0a
        /*005e*/ 	.short	(.L_17 - .L_16)
	.align		4
.L_16:
        /*0060*/ 	.word	index@(.nv.constant0._Z17reduce_add_kernelPiS_i)
        /*0064*/ 	.short	0x0380
        /*0066*/ 	.short	0x0014


	//----- nvinfo : EIATTR_SW_WAR
	.align		4
.L_17:
        /*0068*/ 	.byte	0x04, 0x36
        /*006a*/ 	.short	(.L_19 - .L_18)
.L_18:
        /*006c*/ 	.word	0x00000008
.L_19:


//--------------------- .nv.callgraph             --------------------------
	.section	.nv.callgraph,"",@"SHT_CUDA_CALLGRAPH"
	.align	4
	.sectionentsize	8
	.align		4
        /*0000*/ 	.word	0x00000000
	.align		4
        /*0004*/ 	.word	0xffffffff
	.align		4
        /*0008*/ 	.word	0x00000000
	.align		4
        /*000c*/ 	.word	0xfffffffe
	.align		4
        /*0010*/ 	.word	0x00000000
	.align		4
        /*0014*/ 	.word	0xfffffffd
	.align		4
        /*0018*/ 	.word	0x00000000
	.align		4
        /*001c*/ 	.word	0xfffffffc


//--------------------- .text._Z17reduce_add_kernelPiS_i --------------------------
	.section	.text._Z17reduce_add_kernelPiS_i,"ax",@progbits
	.align	128
        .global         _Z17reduce_add_kernelPiS_i
        .type           _Z17reduce_add_kernelPiS_i,@function
        .size           _Z17reduce_add_kernelPiS_i,(.L_x_3 - _Z17reduce_add_kernelPiS_i)
        .other          _Z17reduce_add_kernelPiS_i,@"STO_CUDA_ENTRY STV_DEFAULT"
_Z17reduce_add_kernelPiS_i:
.text._Z17reduce_add_kernelPiS_i:
[----:B------:R-:W-:Y:S01]  /*0000*/  LDC R1, c[0x0][0x37c] ;  /* 0x0000df00ff017b82 */ /* 0x000fe20000000800 */
[----:B------:R-:W0:Y:S01]  /*0010*/  S2R R9, SR_CTAID.X ;  /* 0x0000000000097919 */ /* 0x000e220000002500 */
[----:B------:R-:W0:Y:S01]  /*0020*/  LDCU UR8, c[0x0][0x360] ;  /* 0x00006c00ff0877ac */ /* 0x000e220008000800 */
[----:B------:R-:W0:Y:S01]  /*0030*/  S2R R4, SR_TID.X ;  /* 0x0000000000047919 */ /* 0x000e220000002100 */
[----:B------:R-:W1:Y:S01]  /*0040*/  LDCU UR4, c[0x0][0x390] ;  /* 0x00007200ff0477ac */ /* 0x000e620008000800 */
[----:B------:R-:W2:Y:S01]  /*0050*/  LDCU.64 UR6, c[0x0][0x358] ;  /* 0x00006b00ff0677ac */ /* 0x000ea20008000a00 */
[----:B0-----:R-:W-:-:S05]  /*0060*/  IMAD R5, R9, UR8, R4 ;  /* 0x0000000809057c24 */ /* 0x001fca000f8e0204 */
[----:B-1----:R-:W-:-:S13]  /*0070*/  ISETP.GE.AND P0, PT, R5, UR4, PT ;  /* 0x0000000405007c0c */ /* 0x002fda000bf06270 */
[----:B------:R-:W0:Y:S02]  /*0080*/  @!P0 LDC.64 R2, c[0x0][0x380] ;  /* 0x0000e000ff028b82 */ /* 0x000e240000000a00 */
[----:B0-----:R-:W-:-:S06]  /*0090*/  @!P0 IMAD.WIDE R2, R5, 0x4, R2 ;  /* 0x0000000405028825 */ /* 0x001fcc00078e0202 */
[----:B--2---:R-:W2:Y:S01]  /*00a0*/  @!P0 LDG.E R3, desc[UR6][R2.64] ;  /* 0x0000000602038981 */ /* 0x004ea2000c1e1900 */
[----:B------:R-:W0:Y:S01]  /*00b0*/  S2UR UR5, SR_CgaCtaId ;  /* 0x00000000000579c3 */ /* 0x000e220000008800 */
[----:B------:R-:W-:Y:S01]  /*00c0*/  UMOV UR4, 0x400 ;  /* 0x0000040000047882 */ /* 0x000fe20000000000 */
[----:B------:R-:W-:Y:S01]  /*00d0*/  UISETP.GE.U32.AND UP0, UPT, UR8, 0x2, UPT ;  /* 0x000000020800788c */ /* 0x000fe2000bf06070 */
[----:B------:R-:W-:Y:S01]  /*00e0*/  ISETP.NE.AND P1, PT, R4, RZ, PT ;  /* 0x000000ff0400720c */ /* 0x000fe20003f25270 */
[----:B0-----:R-:W-:-:S06]  /*00f0*/  ULEA UR4, UR5, UR4, 0x18 ;  /* 0x0000000405047291 */ /* 0x001fcc000f8ec0ff */
[----:B------:R-:W-:-:S05]  /*0100*/  LEA R0, R4, UR4, 0x2 ;  /* 0x0000000404007c11 */ /* 0x000fca000f8e10ff */
[----:B--2---:R0:W-:Y:S01]  /*0110*/  @!P0 STS [R0], R3 ;  /* 0x0000000300008388 */ /* 0x0041e20000000800 */
[----:B------:R-:W-:Y:S06]  /*0120*/  BAR.SYNC.DEFER_BLOCKING 0x0 ;  /* 0x0000000000007b1d */ /* 0x000fec0000010000 */
[----:B------:R-:W-:Y:S05]  /*0130*/  BRA.U !UP0, `(.L_x_0) ;  /* 0x0000000108447547 */ /* 0x000fea000b800000 */
[----:B------:R-:W-:Y:S01]  /*0140*/  IMAD.MOV.U32 R2, RZ, RZ, 0x1 ;  /* 0x00000001ff027424 */ /* 0x000fe200078e00ff */
[----:B------:R-:W1:Y:S01]  /*0150*/  LDCU UR4, c[0x0][0x390] ;  /* 0x00007200ff0477ac */ /* 0x000e620008000800 */
[----:B------:R-:W-:-:S05]  /*0160*/  NOP ;  /* 0x0000000000007918 */ /* 0x000fca0000000000 */
.L_x_1:
[----:B------:R-:W-:Y:S02]  /*0170*/  IMAD.SHL.U32 R6, R2, 0x2, RZ ;  /* 0x0000000202067824 */ /* 0x000fe400078e00ff */
[----:B------:R-:W-:-:S03]  /*0180*/  IMAD.IADD R7, R5, 0x1, R2 ;  /* 0x0000000105077824 */ /* 0x000fc600078e0202 */
[----:B0-----:R-:W-:-:S04]  /*0190*/  IADD3 R3, PT, PT, R6, -0x1, RZ ;  /* 0xffffffff06037810 */ /* 0x001fc80007ffe0ff */
[----:B------:R-:W-:-:S04]  /*01a0*/  LOP3.LUT P0, RZ, R3, R4, RZ, 0xc0, !PT ;  /* 0x0000000403ff7212 */ /* 0x000fc8000780c0ff */
[----:B-1----:R-:W-:-:S13]  /*01b0*/  ISETP.GE.OR P0, PT, R7, UR4, P0 ;  /* 0x0000000407007c0c */ /* 0x002fda0008706670 */
[----:B------:R-:W-:Y:S02]  /*01c0*/  @!P0 LEA R3, R2, R0, 0x2 ;  /* 0x0000000002038211 */ /* 0x000fe400078e10ff */
[----:B------:R-:W-:Y:S04]  /*01d0*/  @!P0 LDS R2, [R0] ;  /* 0x0000000000028984 */ /* 0x000fe80000000800 */
[----:B------:R-:W0:Y:S02]  /*01e0*/  @!P0 LDS R3, [R3] ;  /* 0x0000000003038984 */ /* 0x000e240000000800 */
[----:B0-----:R-:W-:Y:S01]  /*01f0*/  @!P0 IMAD.IADD R7, R3, 0x1, R2 ;  /* 0x0000000103078824 */ /* 0x001fe200078e0202 */
[----:B------:R-:W-:-:S04]  /*0200*/  MOV R2, R6 ;  /* 0x0000000600027202 */ /* 0x000fc80000000f00 */
[----:B------:R2:W-:Y:S01]  /*0210*/  @!P0 STS [R0], R7 ;  /* 0x0000000700008388 */ /* 0x0005e20000000800 */
[----:B------:R-:W-:Y:S01]  /*0220*/  BAR.SYNC.DEFER_BLOCKING 0x0 ;  /* 0x0000000000007b1d */ /* 0x000fe20000010000 */
[----:B------:R-:W-:-:S13]  /*0230*/  ISETP.GE.U32.AND P0, PT, R6, UR8, PT ;  /* 0x0000000806007c0c */ /* 0x000fda000bf06070 */
[----:B--2---:R-:W-:Y:S05]  /*0240*/  @!P0 BRA `(.L_x_1) ;  /* 0xfffffffc00c88947 */ /* 0x004fea000383ffff */
.L_x_0:
[----:B------:R-:W-:Y:S05]  /*0250*/  @P1 EXIT ;  /* 0x000000000000194d */ /* 0x000fea0003800000 */
[----:B------:R-:W1:Y:S01]  /*0260*/  S2UR UR5, SR_CgaCtaId ;  /* 0x00000000000579c3 */ /* 0x000e620000008800 */
[----:B------:R-:W-:-:S07]  /*0270*/  UMOV UR4, 0x400 ;  /* 0x0000040000047882 */ /* 0x000fce0000000000 */
[----:B0-----:R-:W0:Y:S01]  /*0280*/  LDC.64 R2, c[0x0][0x388] ;  /* 0x0000e200ff027b82 */ /* 0x001e220000000a00 */
[----:B-1----:R-:W-:Y:S01]  /*0290*/  ULEA UR4, UR5, UR4, 0x18 ;  /* 0x0000000405047291 */ /* 0x002fe2000f8ec0ff */
[----:B0-----:R-:W-:-:S08]  /*02a0*/  IMAD.WIDE.U32 R2, R9, 0x4, R2 ;  /* 0x0000000409027825 */ /* 0x001fd000078e0002 */
[----:B------:R-:W0:Y:S04]  /*02b0*/  LDS R5, [UR4] ;  /* 0x00000004ff057984 */ /* 0x000e280008000800 */
[----:B0-----:R-:W-:Y:S01]  /*02c0*/  STG.E desc[UR6][R2.64], R5 ;  /* 0x0000000502007986 */ /* 0x001fe2000c101906 */
[----:B------:R-:W-:Y:S05]  /*02d0*/  EXIT ;  /* 0x000000000000794d */ /* 0x000fea0003800000 */
.L_x_2:
[----:B------:R-:W-:-:S00]  /*02e0*/  BRA `(.L_x_2) ;  /* 0xfffffffc00fc7947 */ /* 0x000fc0000383ffff */
[----:B------:R-:W-:-:S00]  /*02f0*/  NOP ;  /* 0x0000000000007918 */ /* 0x000fc00000000000 */
        /* <DEDUP_REMOVED lines=8> */
.L_x_3:


//--------------------- .nv.shared._Z17reduce_add_kernelPiS_i --------------------------
	.section	.nv.shared._Z17reduce_add_kernelPiS_i,"aw",@nobits
	.sectionflags	@""
	.align	4
.nv.shared._Z17reduce_add_kernelPiS_i:
	.zero		1152


//--------------------- .nv.shared.reserved.0     --------------------------
	.section	.nv.shared.reserved.0,"aw",@nobits
	.weak		__nv_reservedSMEM_offset_0_alias
	.size		__nv_reservedSMEM_offset_0_alias, 0, 64
	.other		__nv_reservedSMEM_offset_0_alias,@"STO_CUDA_RESERVED_SHARED STV_DEFAULT"
__nv_reservedSMEM_offset_0_alias:
	.zero		0
	.zero		64


//--------------------- .nv.constant0._Z17reduce_add_kernelPiS_i --------------------------
	.section	.nv.constant0._Z17reduce_add_kernelPiS_i,"a",@progbits
	.sectionflags	@""
	.align	4
.nv.constant0._Z17reduce_add_kernelPiS_i:
	.zero		916


//--------------------- SYMBOLS --------------------------

	.type		.nv.reservedSmem.offset0,@object
	.size		.nv.reservedSmem.offset0,0x4
	.type		.nv.reservedSmem.cap,@object
	.size		.nv.reservedSmem.cap,0x4
